//
// Generated by NVIDIA NVVM Compiler
//
// Compiler Build ID: CL-36424714
// Cuda compilation tools, release 13.0, V13.0.88
// Based on NVVM 20.0.0
//

.version 9.0
.target sm_100
.address_size 64

	// .globl	bp_soa_to_aos

.visible .entry bp_soa_to_aos(
	.param .u64 .ptr .align 1 bp_soa_to_aos_param_0,
	.param .u64 .ptr .align 1 bp_soa_to_aos_param_1,
	.param .u64 .ptr .align 1 bp_soa_to_aos_param_2,
	.param .u64 .ptr .align 1 bp_soa_to_aos_param_3,
	.param .u64 .ptr .align 1 bp_soa_to_aos_param_4,
	.param .u32 bp_soa_to_aos_param_5,
	.param .u32 bp_soa_to_aos_param_6,
	.param .u32 bp_soa_to_aos_param_7,
	.param .u32 bp_soa_to_aos_param_8
)
{
	.reg .pred 	%p<11>;
	.reg .b32 	%r<49>;
	.reg .b32 	%f<29>;
	.reg .b64 	%rd<39>;

	ld.param.u64 	%rd7, [bp_soa_to_aos_param_0];
	ld.param.u64 	%rd8, [bp_soa_to_aos_param_1];
	ld.param.u64 	%rd9, [bp_soa_to_aos_param_2];
	ld.param.u64 	%rd10, [bp_soa_to_aos_param_3];
	ld.param.u64 	%rd11, [bp_soa_to_aos_param_4];
	ld.param.u32 	%r22, [bp_soa_to_aos_param_6];
	ld.param.u32 	%r20, [bp_soa_to_aos_param_7];
	ld.param.u32 	%r21, [bp_soa_to_aos_param_8];
	cvta.to.global.u64 	%rd1, %rd10;
	cvta.to.global.u64 	%rd2, %rd9;
	cvta.to.global.u64 	%rd3, %rd8;
	cvta.to.global.u64 	%rd4, %rd11;
	cvta.to.global.u64 	%rd5, %rd7;
	mov.u32 	%r23, %ctaid.x;
	mov.u32 	%r24, %ctaid.y;
	mov.u32 	%r25, %nctaid.x;
	mad.lo.s32 	%r26, %r24, %r25, %r23;
	mov.u32 	%r27, %ntid.x;
	mov.u32 	%r28, %ntid.y;
	mov.u32 	%r29, %tid.y;
	mov.u32 	%r30, %tid.x;
	mad.lo.s32 	%r31, %r26, %r28, %r29;
	mad.lo.s32 	%r43, %r31, %r27, %r30;
	mul.lo.s32 	%r32, %r20, %r22;
	div.s32 	%r2, %r32, %r21;
	mov.u32 	%r33, %nctaid.y;
	mul.lo.s32 	%r34, %r25, %r33;
	mul.lo.s32 	%r35, %r34, %r27;
	mul.lo.s32 	%r3, %r35, %r28;
	div.s32 	%r4, %r21, %r20;
	setp.ge.s32 	%p1, %r43, %r2;
	setp.lt.s32 	%p2, %r4, 1;
	or.pred  	%p3, %p1, %p2;
	@%p3 bra 	$L__BB0_11;
	and.b32  	%r5, %r4, 2147483644;
	neg.s32 	%r6, %r5;
	shl.b32 	%r7, %r20, 2;
	add.s64 	%rd6, %rd3, 8;
$L__BB0_2:
	setp.lt.u32 	%p4, %r4, 4;
	mul.lo.s32 	%r9, %r43, %r21;
	mov.b32 	%r48, 0;
	@%p4 bra 	$L__BB0_5;
	mov.u32 	%r44, %r43;
	mov.u32 	%r45, %r9;
	mov.u32 	%r46, %r6;
$L__BB0_4:
	.pragma "nounroll";
	mul.wide.s32 	%rd12, %r44, 4;
	add.s64 	%rd13, %rd5, %rd12;
	add.s64 	%rd14, %rd6, %rd12;
	add.s64 	%rd15, %rd2, %rd12;
	add.s64 	%rd16, %rd1, %rd12;
	ld.global.f32 	%f1, [%rd13];
	mul.wide.s32 	%rd17, %r45, 4;
	add.s64 	%rd18, %rd4, %rd17;
	st.global.f32 	[%rd18], %f1;
	ld.global.f32 	%f2, [%rd14+-8];
	st.global.f32 	[%rd18+4], %f2;
	ld.global.f32 	%f3, [%rd15];
	st.global.f32 	[%rd18+8], %f3;
	ld.global.f32 	%f4, [%rd16];
	st.global.f32 	[%rd18+12], %f4;
	ld.global.f32 	%f5, [%rd13+4];
	mul.wide.s32 	%rd19, %r20, 4;
	add.s64 	%rd20, %rd18, %rd19;
	st.global.f32 	[%rd20], %f5;
	ld.global.f32 	%f6, [%rd14+-4];
	st.global.f32 	[%rd20+4], %f6;
	ld.global.f32 	%f7, [%rd15+4];
	st.global.f32 	[%rd20+8], %f7;
	ld.global.f32 	%f8, [%rd16+4];
	st.global.f32 	[%rd20+12], %f8;
	ld.global.f32 	%f9, [%rd13+8];
	add.s64 	%rd21, %rd20, %rd19;
	st.global.f32 	[%rd21], %f9;
	ld.global.f32 	%f10, [%rd14];
	st.global.f32 	[%rd21+4], %f10;
	ld.global.f32 	%f11, [%rd15+8];
	st.global.f32 	[%rd21+8], %f11;
	ld.global.f32 	%f12, [%rd16+8];
	st.global.f32 	[%rd21+12], %f12;
	ld.global.f32 	%f13, [%rd13+12];
	add.s64 	%rd22, %rd21, %rd19;
	st.global.f32 	[%rd22], %f13;
	ld.global.f32 	%f14, [%rd14+4];
	st.global.f32 	[%rd22+4], %f14;
	ld.global.f32 	%f15, [%rd15+12];
	st.global.f32 	[%rd22+8], %f15;
	ld.global.f32 	%f16, [%rd16+12];
	st.global.f32 	[%rd22+12], %f16;
	add.s32 	%r46, %r46, 4;
	add.s32 	%r45, %r45, %r7;
	add.s32 	%r44, %r44, 4;
	setp.ne.s32 	%p5, %r46, 0;
	mov.u32 	%r48, %r5;
	@%p5 bra 	$L__BB0_4;
$L__BB0_5:
	and.b32  	%r37, %r4, 3;
	setp.eq.s32 	%p6, %r37, 0;
	@%p6 bra 	$L__BB0_10;
	setp.eq.s32 	%p7, %r37, 1;
	@%p7 bra 	$L__BB0_8;
	add.s32 	%r38, %r48, %r43;
	mul.wide.s32 	%rd23, %r38, 4;
	add.s64 	%rd24, %rd5, %rd23;
	ld.global.f32 	%f17, [%rd24];
	mad.lo.s32 	%r39, %r48, %r20, %r9;
	mul.wide.s32 	%rd25, %r39, 4;
	add.s64 	%rd26, %rd4, %rd25;
	st.global.f32 	[%rd26], %f17;
	add.s64 	%rd27, %rd3, %rd23;
	ld.global.f32 	%f18, [%rd27];
	st.global.f32 	[%rd26+4], %f18;
	add.s64 	%rd28, %rd2, %rd23;
	ld.global.f32 	%f19, [%rd28];
	st.global.f32 	[%rd26+8], %f19;
	add.s64 	%rd29, %rd1, %rd23;
	ld.global.f32 	%f20, [%rd29];
	st.global.f32 	[%rd26+12], %f20;
	ld.global.f32 	%f21, [%rd24+4];
	mul.wide.s32 	%rd30, %r20, 4;
	add.s64 	%rd31, %rd26, %rd30;
	st.global.f32 	[%rd31], %f21;
	ld.global.f32 	%f22, [%rd27+4];
	st.global.f32 	[%rd31+4], %f22;
	ld.global.f32 	%f23, [%rd28+4];
	st.global.f32 	[%rd31+8], %f23;
	ld.global.f32 	%f24, [%rd29+4];
	st.global.f32 	[%rd31+12], %f24;
	add.s32 	%r48, %r48, 2;
$L__BB0_8:
	and.b32  	%r40, %r4, 1;
	setp.eq.b32 	%p8, %r40, 1;
	not.pred 	%p9, %p8;
	@%p9 bra 	$L__BB0_10;
	add.s32 	%r41, %r48, %r43;
	mul.wide.s32 	%rd32, %r41, 4;
	add.s64 	%rd33, %rd5, %rd32;
	ld.global.f32 	%f25, [%rd33];
	mad.lo.s32 	%r42, %r48, %r20, %r9;
	mul.wide.s32 	%rd34, %r42, 4;
	add.s64 	%rd35, %rd4, %rd34;
	st.global.f32 	[%rd35], %f25;
	add.s64 	%rd36, %rd3, %rd32;
	ld.global.f32 	%f26, [%rd36];
	st.global.f32 	[%rd35+4], %f26;
	add.s64 	%rd37, %rd2, %rd32;
	ld.global.f32 	%f27, [%rd37];
	st.global.f32 	[%rd35+8], %f27;
	add.s64 	%rd38, %rd1, %rd32;
	ld.global.f32 	%f28, [%rd38];
	st.global.f32 	[%rd35+12], %f28;
$L__BB0_10:
	add.s32 	%r43, %r43, %r3;
	setp.lt.s32 	%p10, %r43, %r2;
	@%p10 bra 	$L__BB0_2;
$L__BB0_11:
	ret;

}


// ===== COMPILED SASS (sm_100) =====

	.target	sm_100

	.elftype	@"ET_EXEC"


//--------------------- .note.nv.tkinfo           --------------------------
	.section	.note.nv.tkinfo,"",@"SHT_NOTE"
	.sectionflags	@"SHF_NOTE_NV_TKINFO"
	.tkinfo
        /*0018*/ 	.word	0x00000002
        /*0030*/ 	.string	""
        /*0030*/ 	.string	"ptxas"
        /*0030*/ 	.string	"Cuda compilation tools, release 13.0, V13.0.88"
        /*0030*/ 	.string	"Build cuda_13.0.r13.0/compiler.36424714_0"
        /*0030*/ 	.string	"-arch sm_100 -m 64 "



//--------------------- .note.nv.cuinfo           --------------------------
	.section	.note.nv.cuinfo,"",@"SHT_NOTE"
	.sectionflags	@"SHF_NOTE_NV_CUINFO"
        /*0018*/ 	.short	0x0002
        /*001a*/ 	.short	0x0064
        /*001c*/ 	.short	0x0082
	.zero		2


//--------------------- .nv.info                  --------------------------
	.section	.nv.info,"",@"SHT_CUDA_INFO"
	.align	4


	//----- nvinfo : EIATTR_REGCOUNT
	.align		4
        /*0000*/ 	.byte	0x04, 0x2f
        /*0002*/ 	.short	(.L_1 - .L_0)
	.align		4
.L_0:
        /*0004*/ 	.word	index@(bp_soa_to_aos)
        /*0008*/ 	.word	0x00000020


	//----- nvinfo : EIATTR_FRAME_SIZE
	.align		4
.L_1:
        /*000c*/ 	.byte	0x04, 0x11
        /*000e*/ 	.short	(.L_3 - .L_2)
	.align		4
.L_2:
        /*0010*/ 	.word	index@(bp_soa_to_aos)
        /*0014*/ 	.word	0x00000000


	//----- nvinfo : EIATTR_MIN_STACK_SIZE
	.align		4
.L_3:
        /*0018*/ 	.byte	0x04, 0x12
        /*001a*/ 	.short	(.L_5 - .L_4)
	.align		4
.L_4:
        /*001c*/ 	.word	index@(bp_soa_to_aos)
        /*0020*/ 	.word	0x00000000
.L_5:


//--------------------- .nv.compat                --------------------------
	.section	.nv.compat,"",@"SHT_CUDA_COMPAT_INFO"
	.align	4
        /*0000*/ 	.byte	0x02, 0x09, 0x00, 0x00, 0x02, 0x02, 0x01, 0x00, 0x02, 0x05, 0x05, 0x00, 0x03, 0x07, 0x01, 0x01
        /*0010*/ 	.byte	0x02, 0x03, 0x00, 0x00, 0x02, 0x06, 0x01, 0x00, 0x04, 0x0b, 0x08, 0x00, 0x09, 0x00, 0x00, 0x00
        /*0020*/ 	.byte	0x00, 0x00, 0x00, 0x00


//--------------------- .nv.info.bp_soa_to_aos    --------------------------
	.section	.nv.info.bp_soa_to_aos,"",@"SHT_CUDA_INFO"
	.sectionflags	@""
	.align	4


	//----- nvinfo : EIATTR_CUDA_API_VERSION
	.align		4
        /*0000*/ 	.byte	0x04, 0x37
        /*0002*/ 	.short	(.L_7 - .L_6)
.L_6:
        /*0004*/ 	.word	0x00000082


	//----- nvinfo : EIATTR_KPARAM_INFO
	.align		4
.L_7:
        /*0008*/ 	.byte	0x04, 0x17
        /*000a*/ 	.short	(.L_9 - .L_8)
.L_8:
        /*000c*/ 	.word	0x00000000
        /*0010*/ 	.short	0x0008
        /*0012*/ 	.short	0x0034
        /*0014*/ 	.byte	0x00, 0xf0, 0x11, 0x00


	//----- nvinfo : EIATTR_KPARAM_INFO
	.align		4
.L_9:
        /*0018*/ 	.byte	0x04, 0x17
        /*001a*/ 	.short	(.L_11 - .L_10)
.L_10:
        /*001c*/ 	.word	0x00000000
        /*0020*/ 	.short	0x0007
        /*0022*/ 	.short	0x0030
        /*0024*/ 	.byte	0x00, 0xf0, 0x11, 0x00


	//----- nvinfo : EIATTR_KPARAM_INFO
	.align		4
.L_11:
        /*0028*/ 	.byte	0x04, 0x17
        /*002a*/ 	.short	(.L_13 - .L_12)
.L_12:
        /*002c*/ 	.word	0x00000000
        /*0030*/ 	.short	0x0006
        /*0032*/ 	.short	0x002c
        /*0034*/ 	.byte	0x00, 0xf0, 0x11, 0x00


	//----- nvinfo : EIATTR_KPARAM_INFO
	.align		4
.L_13:
        /*0038*/ 	.byte	0x04, 0x17
        /*003a*/ 	.short	(.L_15 - .L_14)
.L_14:
        /*003c*/ 	.word	0x00000000
        /*0040*/ 	.short	0x0005
        /*0042*/ 	.short	0x0028
        /*0044*/ 	.byte	0x00, 0xf0, 0x11, 0x00


	//----- nvinfo : EIATTR_KPARAM_INFO
	.align		4
.L_15:
        /*0048*/ 	.byte	0x04, 0x17
        /*004a*/ 	.short	(.L_17 - .L_16)
.L_16:
        /*004c*/ 	.word	0x00000000
        /*0050*/ 	.short	0x0004
        /*0052*/ 	.short	0x0020
        /*0054*/ 	.byte	0x00, 0xf5, 0x21, 0x00


	//----- nvinfo : EIATTR_KPARAM_INFO
	.align		4
.L_17:
        /*0058*/ 	.byte	0x04, 0x17
        /*005a*/ 	.short	(.L_19 - .L_18)
.L_18:
        /*005c*/ 	.word	0x00000000
        /*0060*/ 	.short	0x0003
        /*0062*/ 	.short	0x0018
        /*0064*/ 	.byte	0x00, 0xf5, 0x21, 0x00


	//----- nvinfo : EIATTR_KPARAM_INFO
	.align		4
.L_19:
        /*0068*/ 	.byte	0x04, 0x17
        /*006a*/ 	.short	(.L_21 - .L_20)
.L_20:
        /*006c*/ 	.word	0x00000000
        /*0070*/ 	.short	0x0002
        /*0072*/ 	.short	0x0010
        /*0074*/ 	.byte	0x00, 0xf5, 0x21, 0x00


	//----- nvinfo : EIATTR_KPARAM_INFO
	.align		4
.L_21:
        /*0078*/ 	.byte	0x04, 0x17
        /*007a*/ 	.short	(.L_23 - .L_22)
.L_22:
        /*007c*/ 	.word	0x00000000
        /*0080*/ 	.short	0x0001
        /*0082*/ 	.short	0x0008
        /*0084*/ 	.byte	0x00, 0xf5, 0x21, 0x00


	//----- nvinfo : EIATTR_KPARAM_INFO
	.align		4
.L_23:
        /*0088*/ 	.byte	0x04, 0x17
        /*008a*/ 	.short	(.L_25 - .L_24)
.L_24:
        /*008c*/ 	.word	0x00000000
        /*0090*/ 	.short	0x0000
        /*0092*/ 	.short	0x0000
        /*0094*/ 	.byte	0x00, 0xf5, 0x21, 0x00


	//----- nvinfo : EIATTR_SPARSE_MMA_MASK
	.align		4
.L_25:
        /*0098*/ 	.byte	0x03, 0x50
        /*009a*/ 	.short	0x0000


	//----- nvinfo : EIATTR_MAXREG_COUNT
	.align		4
        /*009c*/ 	.byte	0x03, 0x1b
        /*009e*/ 	.short	0x00ff


	//----- nvinfo : EIATTR_MERCURY_ISA_VERSION
	.align		4
        /*00a0*/ 	.byte	0x03, 0x5f
        /*00a2*/ 	.short	0x0101


	//----- nvinfo : EIATTR_VRC_CTA_INIT_COUNT
	.align		4
        /*00a4*/ 	.byte	0x02, 0x4a
	.zero		1
	.zero		1


	//----- nvinfo : EIATTR_EXIT_INSTR_OFFSETS
	.align		4
        /*00a8*/ 	.byte	0x04, 0x1c
        /*00aa*/ 	.short	(.L_27 - .L_26)


	//   ....[0]....
.L_26:
        /*00ac*/ 	.word	0x00000420


	//   ....[1]....
        /*00b0*/ 	.word	0x00000c40


	//----- nvinfo : EIATTR_CRS_STACK_SIZE
	.align		4
.L_27:
        /*00b4*/ 	.byte	0x04, 0x1e
        /*00b6*/ 	.short	(.L_29 - .L_28)
.L_28:
        /*00b8*/ 	.word	0x00000000


	//----- nvinfo : EIATTR_CBANK_PARAM_SIZE
	.align		4
.L_29:
        /*00bc*/ 	.byte	0x03, 0x19
        /*00be*/ 	.short	0x0038


	//----- nvinfo : EIATTR_PARAM_CBANK
	.align		4
        /*00c0*/ 	.byte	0x04, 0x0a
        /*00c2*/ 	.short	(.L_31 - .L_30)
	.align		4
.L_30:
        /*00c4*/ 	.word	index@(.nv.constant0.bp_soa_to_aos)
        /*00c8*/ 	.short	0x0380
        /*00ca*/ 	.short	0x0038


	//----- nvinfo : EIATTR_SW_WAR
	.align		4
.L_31:
        /*00cc*/ 	.byte	0x04, 0x36
        /*00ce*/ 	.short	(.L_33 - .L_32)
.L_32:
        /*00d0*/ 	.word	0x00000008
.L_33:


//--------------------- .nv.callgraph             --------------------------
	.section	.nv.callgraph,"",@"SHT_CUDA_CALLGRAPH"
	.align	4
	.sectionentsize	8
	.align		4
        /*0000*/ 	.word	0x00000000
	.align		4
        /*0004*/ 	.word	0xffffffff
	.align		4
        /*0008*/ 	.word	0x00000000
	.align		4
        /*000c*/ 	.word	0xfffffffe
	.align		4
        /*0010*/ 	.word	0x00000000
	.align		4
        /*0014*/ 	.word	0xfffffffd
	.align		4
        /*0018*/ 	.word	0x00000000
	.align		4
        /*001c*/ 	.word	0xfffffffc


//--------------------- .text.bp_soa_to_aos       --------------------------
	.section	.text.bp_soa_to_aos,"ax",@progbits
	.align	128
        .global         bp_soa_to_aos
        .type           bp_soa_to_aos,@function
        .size           bp_soa_to_aos,(.L_x_6 - bp_soa_to_aos)
        .other          bp_soa_to_aos,@"STO_CUDA_ENTRY STV_DEFAULT"
bp_soa_to_aos:
.text.bp_soa_to_aos:
[----:B------:R-:W-:Y:S08]  /*0000*/  LDC R1, c[0x0][0x37c] ;  /* 0x0000df00ff017b82 */ /* 0x000ff00000000800 */
[----:B------:R-:W0:Y:S01]  /*0010*/  LDC.64 R2, c[0x0][0x3b0] ;  /* 0x0000ec00ff027b82 */ /* 0x000e220000000a00 */
[----:B------:R-:W1:Y:S01]  /*0020*/  LDCU UR4, c[0x0][0x3ac] ;  /* 0x00007580ff0477ac */ /* 0x000e620008000800 */
[----:B------:R-:W2:Y:S01]  /*0030*/  S2R R15, SR_TID.Y ;  /* 0x00000000000f7919 */ /* 0x000ea20000002200 */
[----:B------:R-:W3:Y:S05]  /*0040*/  LDCU UR6, c[0x0][0x370] ;  /* 0x00006e00ff0677ac */ /* 0x000eea0008000800 */
[----:B------:R-:W-:Y:S01]  /*0050*/  S2UR UR5, SR_CTAID.Y ;  /* 0x00000000000579c3 */ /* 0x000fe20000002600 */
[----:B------:R-:W4:Y:S07]  /*0060*/  LDCU UR7, c[0x0][0x360] ;  /* 0x00006c00ff0777ac */ /* 0x000f2e0008000800 */
[----:B------:R-:W2:Y:S01]  /*0070*/  LDC R16, c[0x0][0x364] ;  /* 0x0000d900ff107b82 */ /* 0x000ea20000000800 */
[----:B------:R-:W5:Y:S01]  /*0080*/  LDCU UR8, c[0x0][0x374] ;  /* 0x00006e80ff0877ac */ /* 0x000f620008000800 */
[----:B0-----:R-:W-:Y:S01]  /*0090*/  IABS R0, R2 ;  /* 0x0000000200007213 */ /* 0x001fe20000000000 */
[----:B-1----:R-:W-:Y:S01]  /*00a0*/  IMAD R4, R2, UR4, RZ ;  /* 0x0000000402047c24 */ /* 0x002fe2000f8e02ff */
[----:B------:R-:W-:-:S04]  /*00b0*/  IABS R5, R3 ;  /* 0x0000000300057213 */ /* 0x000fc80000000000 */
[----:B------:R-:W3:Y:S01]  /*00c0*/  S2UR UR4, SR_CTAID.X ;  /* 0x00000000000479c3 */ /* 0x000ee20000002500 */
[----:B------:R-:W0:Y:S08]  /*00d0*/  I2F.RP R11, R0 ;  /* 0x00000000000b7306 */ /* 0x000e300000209400 */
[----:B------:R-:W1:Y:S08]  /*00e0*/  I2F.RP R10, R5 ;  /* 0x00000005000a7306 */ /* 0x000e700000209400 */
[----:B0-----:R-:W0:Y:S01]  /*00f0*/  MUFU.RCP R11, R11 ;  /* 0x0000000b000b7308 */ /* 0x001e220000001000 */
[----:B---3--:R-:W-:-:S07]  /*0100*/  UIMAD UR4, UR5, UR6, UR4 ;  /* 0x00000006050472a4 */ /* 0x008fce000f8e0204 */
[----:B-1----:R-:W1:Y:S01]  /*0110*/  MUFU.RCP R10, R10 ;  /* 0x0000000a000a7308 */ /* 0x002e620000001000 */
[----:B--2---:R-:W-:Y:S01]  /*0120*/  IMAD R15, R16, UR4, R15 ;  /* 0x00000004100f7c24 */ /* 0x004fe2000f8e020f */
[----:B-----5:R-:W-:Y:S01]  /*0130*/  UIMAD UR4, UR6, UR8, URZ ;  /* 0x00000008060472a4 */ /* 0x020fe2000f8e02ff */
[----:B0-----:R-:W-:-:S03]  /*0140*/  IADD3 R6, PT, PT, R11, 0xffffffe, RZ ;  /* 0x0ffffffe0b067810 */ /* 0x001fc60007ffe0ff */
[----:B----4-:R-:W-:Y:S02]  /*0150*/  UIMAD UR4, UR4, UR7, URZ ;  /* 0x00000007040472a4 */ /* 0x010fe4000f8e02ff */
[----:B------:R0:W2:Y:S04]  /*0160*/  F2I.FTZ.U32.TRUNC.NTZ R7, R6 ;  /* 0x0000000600077305 */ /* 0x0000a8000021f000 */
[----:B------:R-:W-:Y:S02]  /*0170*/  IMAD R16, R16, UR4, RZ ;  /* 0x0000000410107c24 */ /* 0x000fe4000f8e02ff */
[----:B-1----:R-:W-:Y:S01]  /*0180*/  VIADD R8, R10, 0xffffffe ;  /* 0x0ffffffe0a087836 */ /* 0x002fe20000000000 */
[----:B------:R-:W-:Y:S02]  /*0190*/  IABS R10, R4 ;  /* 0x00000004000a7213 */ /* 0x000fe40000000000 */
[----:B------:R-:W-:Y:S01]  /*01a0*/  LOP3.LUT R4, R4, R3, RZ, 0x3c, !PT ;  /* 0x0000000304047212 */ /* 0x000fe200078e3cff */
[----:B------:R1:W3:Y:S01]  /*01b0*/  F2I.FTZ.U32.TRUNC.NTZ R9, R8 ;  /* 0x0000000800097305 */ /* 0x0002e2000021f000 */
[----:B0-----:R-:W-:-:S02]  /*01c0*/  HFMA2 R6, -RZ, RZ, 0, 0 ;  /* 0x00000000ff067431 */ /* 0x001fc400000001ff */
[----:B------:R-:W-:Y:S02]  /*01d0*/  ISETP.GE.AND P1, PT, R4, RZ, PT ;  /* 0x000000ff0400720c */ /* 0x000fe40003f26270 */
[----:B--2---:R-:W-:Y:S01]  /*01e0*/  IADD3 R13, PT, PT, RZ, -R7, RZ ;  /* 0x80000007ff0d7210 */ /* 0x004fe20007ffe0ff */
[----:B-1----:R-:W-:-:S04]  /*01f0*/  IMAD.MOV.U32 R8, RZ, RZ, RZ ;  /* 0x000000ffff087224 */ /* 0x002fc800078e00ff */
[----:B------:R-:W-:-:S04]  /*0200*/  IMAD R13, R13, R0, RZ ;  /* 0x000000000d0d7224 */ /* 0x000fc800078e02ff */
[----:B------:R-:W-:-:S04]  /*0210*/  IMAD.HI.U32 R6, R7, R13, R6 ;  /* 0x0000000d07067227 */ /* 0x000fc800078e0006 */
[----:B---3--:R-:W-:Y:S02]  /*0220*/  IMAD.MOV R12, RZ, RZ, -R9 ;  /* 0x000000ffff0c7224 */ /* 0x008fe400078e0a09 */
[----:B------:R-:W-:-:S04]  /*0230*/  IMAD.HI.U32 R7, R6, R5, RZ ;  /* 0x0000000506077227 */ /* 0x000fc800078e00ff */
[----:B------:R-:W-:-:S04]  /*0240*/  IMAD R11, R12, R5, RZ ;  /* 0x000000050c0b7224 */ /* 0x000fc800078e02ff */
[----:B------:R-:W-:Y:S01]  /*0250*/  IMAD.HI.U32 R8, R9, R11, R8 ;  /* 0x0000000b09087227 */ /* 0x000fe200078e0008 */
[----:B------:R-:W-:-:S05]  /*0260*/  IADD3 R9, PT, PT, -R7, RZ, RZ ;  /* 0x000000ff07097210 */ /* 0x000fca0007ffe1ff */
[----:B------:R-:W-:Y:S02]  /*0270*/  IMAD R9, R0, R9, R5 ;  /* 0x0000000900097224 */ /* 0x000fe400078e0205 */
[----:B------:R-:W-:Y:S02]  /*0280*/  IMAD.HI.U32 R14, R8, R10, RZ ;  /* 0x0000000a080e7227 */ /* 0x000fe400078e00ff */
[----:B------:R-:W0:Y:S01]  /*0290*/  S2R R8, SR_TID.X ;  /* 0x0000000000087919 */ /* 0x000e220000002100 */
[----:B------:R-:W-:Y:S02]  /*02a0*/  ISETP.GT.U32.AND P0, PT, R0, R9, PT ;  /* 0x000000090000720c */ /* 0x000fe40003f04070 */
[----:B------:R-:W-:-:S05]  /*02b0*/  IADD3 R6, PT, PT, -R14, RZ, RZ ;  /* 0x000000ff0e067210 */ /* 0x000fca0007ffe1ff */
[----:B------:R-:W-:-:S05]  /*02c0*/  IMAD R6, R5, R6, R10 ;  /* 0x0000000605067224 */ /* 0x000fca00078e020a */
[----:B------:R-:W-:Y:S01]  /*02d0*/  ISETP.GT.U32.AND P4, PT, R5, R6, PT ;  /* 0x000000060500720c */ /* 0x000fe20003f84070 */
[----:B------:R-:W-:Y:S01]  /*02e0*/  @!P0 IMAD.IADD R9, R9, 0x1, -R0 ;  /* 0x0000000109098824 */ /* 0x000fe200078e0a00 */
[----:B------:R-:W-:Y:S02]  /*02f0*/  @!P0 IADD3 R7, PT, PT, R7, 0x1, RZ ;  /* 0x0000000107078810 */ /* 0x000fe40007ffe0ff */
[----:B------:R-:W-:Y:S02]  /*0300*/  ISETP.NE.AND P0, PT, R2, RZ, PT ;  /* 0x000000ff0200720c */ /* 0x000fe40003f05270 */
[----:B------:R-:W-:Y:S02]  /*0310*/  ISETP.GE.U32.AND P5, PT, R9, R0, PT ;  /* 0x000000000900720c */ /* 0x000fe40003fa6070 */
[----:B------:R-:W-:-:S04]  /*0320*/  LOP3.LUT R0, R3, R2, RZ, 0x3c, !PT ;  /* 0x0000000203007212 */ /* 0x000fc800078e3cff */
[----:B------:R-:W-:Y:S01]  /*0330*/  ISETP.GE.AND P2, PT, R0, RZ, PT ;  /* 0x000000ff0000720c */ /* 0x000fe20003f46270 */
[----:B------:R-:W-:Y:S01]  /*0340*/  @!P4 VIADD R14, R14, 0x1 ;  /* 0x000000010e0ec836 */ /* 0x000fe20000000000 */
[-C--:B------:R-:W-:Y:S02]  /*0350*/  @!P4 IADD3 R6, PT, PT, R6, -R5.reuse, RZ ;  /* 0x800000050606c210 */ /* 0x080fe40007ffe0ff */
[----:B------:R-:W-:Y:S02]  /*0360*/  ISETP.NE.AND P4, PT, R3, RZ, PT ;  /* 0x000000ff0300720c */ /* 0x000fe40003f85270 */
[----:B------:R-:W-:Y:S01]  /*0370*/  ISETP.GE.U32.AND P3, PT, R6, R5, PT ;  /* 0x000000050600720c */ /* 0x000fe20003f66070 */
[----:B0-----:R-:W-:Y:S01]  /*0380*/  IMAD R15, R15, UR7, R8 ;  /* 0x000000070f0f7c24 */ /* 0x001fe2000f8e0208 */
[----:B------:R-:W-:-:S05]  /*0390*/  @P5 IADD3 R7, PT, PT, R7, 0x1, RZ ;  /* 0x0000000107075810 */ /* 0x000fca0007ffe0ff */
[----:B------:R-:W-:-:S05]  /*03a0*/  IMAD.MOV.U32 R0, RZ, RZ, R7 ;  /* 0x000000ffff007224 */ /* 0x000fca00078e0007 */
[----:B------:R-:W-:Y:S02]  /*03b0*/  @!P2 IADD3 R0, PT, PT, -R0, RZ, RZ ;  /* 0x000000ff0000a210 */ /* 0x000fe40007ffe1ff */
[----:B------:R-:W-:Y:S02]  /*03c0*/  @P3 IADD3 R14, PT, PT, R14, 0x1, RZ ;  /* 0x000000010e0e3810 */ /* 0x000fe40007ffe0ff */
[----:B------:R-:W-:Y:S02]  /*03d0*/  @!P0 LOP3.LUT R0, RZ, R2, RZ, 0x33, !PT ;  /* 0x00000002ff008212 */ /* 0x000fe400078e33ff */
[----:B------:R-:W-:Y:S02]  /*03e0*/  @!P1 IADD3 R14, PT, PT, -R14, RZ, RZ ;  /* 0x000000ff0e0e9210 */ /* 0x000fe40007ffe1ff */
[----:B------:R-:W-:Y:S02]  /*03f0*/  @!P4 LOP3.LUT R14, RZ, R3, RZ, 0x33, !PT ;  /* 0x00000003ff0ec212 */ /* 0x000fe400078e33ff */
[----:B------:R-:W-:-:S04]  /*0400*/  ISETP.GE.AND P0, PT, R0, 0x1, PT ;  /* 0x000000010000780c */ /* 0x000fc80003f06270 */
[----:B------:R-:W-:-:S13]  /*0410*/  ISETP.GE.OR P0, PT, R15, R14, !P0 ;  /* 0x0000000e0f00720c */ /* 0x000fda0004706670 */
[----:B------:R-:W-:Y:S05]  /*0420*/  @P0 EXIT ;  /* 0x000000000000094d */ /* 0x000fea0003800000 */
[----:B------:R-:W0:Y:S01]  /*0430*/  LDCU.64 UR4, c[0x0][0x388] ;  /* 0x00007100ff0477ac */ /* 0x000e220008000a00 */
[----:B------:R-:W-:Y:S01]  /*0440*/  LOP3.LUT R17, R0, 0x7ffffffc, RZ, 0xc0, !PT ;  /* 0x7ffffffc00117812 */ /* 0x000fe200078ec0ff */
[----:B------:R-:W1:Y:S04]  /*0450*/  LDCU.64 UR6, c[0x0][0x358] ;  /* 0x00006b00ff0677ac */ /* 0x000e680008000a00 */
[----:B------:R-:W-:Y:S01]  /*0460*/  IMAD.MOV R18, RZ, RZ, -R17 ;  /* 0x000000ffff127224 */ /* 0x000fe200078e0a11 */
[----:B0-----:R-:W-:-:S04]  /*0470*/  UIADD3 UR4, UP0, UPT, UR4, 0x8, URZ ;  /* 0x0000000804047890 */ /* 0x001fc8000ff1e0ff */
[----:B-1----:R-:W-:-:S12]  /*0480*/  UIADD3.X UR5, UPT, UPT, URZ, UR5, URZ, UP0, !UPT ;  /* 0x00000005ff057290 */ /* 0x002fd800087fe4ff */
.L_x_4:
[----:B------:R-:W0:Y:S01]  /*0490*/  LDCU UR8, c[0x0][0x3b4] ;  /* 0x00007680ff0877ac */ /* 0x000e220008000800 */
[----:B------:R-:W-:Y:S02]  /*04a0*/  ISETP.GE.U32.AND P0, PT, R0, 0x4, PT ;  /* 0x000000040000780c */ /* 0x000fe40003f06070 */
[----:B------:R-:W-:Y:S01]  /*04b0*/  MOV R12, RZ ;  /* 0x000000ff000c7202 */ /* 0x000fe20000000f00 */
[----:B0-----:R-:W-:-:S10]  /*04c0*/  IMAD R19, R15, UR8, RZ ;  /* 0x000000080f137c24 */ /* 0x001fd4000f8e02ff */
[----:B--23--:R-:W-:Y:S05]  /*04d0*/  @!P0 BRA `(.L_x_0) ;  /* 0x0000000000e08947 */ /* 0x00cfea0003800000 */
[----:B------:R-:W-:Y:S01]  /*04e0*/  MOV R21, R15 ;  /* 0x0000000f00157202 */ /* 0x000fe20000000f00 */
[----:B------:R-:W-:Y:S01]  /*04f0*/  IMAD.MOV.U32 R20, RZ, RZ, R19 ;  /* 0x000000ffff147224 */ /* 0x000fe200078e0013 */
[----:B------:R-:W-:-:S07]  /*0500*/  MOV R22, R18 ;  /* 0x0000001200167202 */ /* 0x000fce0000000f00 */
.L_x_1:
[----:B------:R-:W0:Y:S08]  /*0510*/  LDC.64 R2, c[0x0][0x380] ;  /* 0x0000e000ff027b82 */ /* 0x000e300000000a00 */
[----:B---3--:R-:W1:Y:S01]  /*0520*/  LDC.64 R10, c[0x0][0x3a0] ;  /* 0x0000e800ff0a7b82 */ /* 0x008e620000000a00 */
[----:B------:R-:W-:Y:S01]  /*0530*/  MOV R4, UR4 ;  /* 0x0000000400047c02 */ /* 0x000fe20008000f00 */
[----:B------:R-:W-:-:S06]  /*0540*/  IMAD.U32 R5, RZ, RZ, UR5 ;  /* 0x00000005ff057e24 */ /* 0x000fcc000f8e00ff */
[----:B------:R-:W2:Y:S01]  /*0550*/  LDC.64 R6, c[0x0][0x390] ;  /* 0x0000e400ff067b82 */ /* 0x000ea20000000a00 */
[----:B0-----:R-:W-:-:S07]  /*0560*/  IMAD.WIDE R2, R21, 0x4, R2 ;  /* 0x0000000415027825 */ /* 0x001fce00078e0202 */
[----:B------:R-:W0:Y:S01]  /*0570*/  LDC.64 R8, c[0x0][0x398] ;  /* 0x0000e600ff087b82 */ /* 0x000e220000000a00 */
[----:B------:R-:W3:Y:S01]  /*0580*/  LDG.E R13, desc[UR6][R2.64] ;  /* 0x00000006020d7981 */ /* 0x000ee2000c1e1900 */
[----:B------:R-:W-:-:S06]  /*0590*/  IMAD.WIDE R4, R21, 0x4, R4 ;  /* 0x0000000415047825 */ /* 0x000fcc00078e0204 */
[----:B------:R-:W4:Y:S01]  /*05a0*/  LDC R23, c[0x0][0x3b0] ;  /* 0x0000ec00ff177b82 */ /* 0x000f220000000800 */
[----:B-1----:R-:W-:-:S05]  /*05b0*/  IMAD.WIDE R10, R20, 0x4, R10 ;  /* 0x00000004140a7825 */ /* 0x002fca00078e020a */
[----:B---3--:R4:W-:Y:S04]  /*05c0*/  STG.E desc[UR6][R10.64], R13 ;  /* 0x0000000d0a007986 */ /* 0x0089e8000c101906 */
[----:B------:R-:W3:Y:S01]  /*05d0*/  LDG.E R25, desc[UR6][R4.64+-0x8] ;  /* 0xfffff80604197981 */ /* 0x000ee2000c1e1900 */
[----:B--2---:R-:W-:-:S03]  /*05e0*/  IMAD.WIDE R6, R21, 0x4, R6 ;  /* 0x0000000415067825 */ /* 0x004fc600078e0206 */
[----:B---3--:R1:W-:Y:S04]  /*05f0*/  STG.E desc[UR6][R10.64+0x4], R25 ;  /* 0x000004190a007986 */ /* 0x0083e8000c101906 */
[----:B------:R-:W2:Y:S01]  /*0600*/  LDG.E R27, desc[UR6][R6.64] ;  /* 0x00000006061b7981 */ /* 0x000ea2000c1e1900 */
[----:B0-----:R-:W-:-:S03]  /*0610*/  IMAD.WIDE R8, R21, 0x4, R8 ;  /* 0x0000000415087825 */ /* 0x001fc600078e0208 */
[----:B--2---:R0:W-:Y:S04]  /*0620*/  STG.E desc[UR6][R10.64+0x8], R27 ;  /* 0x0000081b0a007986 */ /* 0x0041e8000c101906 */
[----:B------:R-:W2:Y:S01]  /*0630*/  LDG.E R29, desc[UR6][R8.64] ;  /* 0x00000006081d7981 */ /* 0x000ea2000c1e1900 */
[----:B----4-:R-:W-:-:S03]  /*0640*/  IMAD.WIDE R12, R23, 0x4, R10 ;  /* 0x00000004170c7825 */ /* 0x010fc600078e020a */
[----:B--2---:R2:W-:Y:S04]  /*0650*/  STG.E desc[UR6][R10.64+0xc], R29 ;  /* 0x00000c1d0a007986 */ /* 0x0045e8000c101906 */
[----:B------:R-:W3:Y:S04]  /*0660*/  LDG.E R24, desc[UR6][R2.64+0x4] ;  /* 0x0000040602187981 */ /* 0x000ee8000c1e1900 */
[----:B---3--:R3:W-:Y:S04]  /*0670*/  STG.E desc[UR6][R12.64], R24 ;  /* 0x000000180c007986 */ /* 0x0087e8000c101906 */
[----:B-1----:R-:W4:Y:S04]  /*0680*/  LDG.E R25, desc[UR6][R4.64+-0x4] ;  /* 0xfffffc0604197981 */ /* 0x002f28000c1e1900 */
[----:B----4-:R1:W-:Y:S04]  /*0690*/  STG.E desc[UR6][R12.64+0x4], R25 ;  /* 0x000004190c007986 */ /* 0x0103e8000c101906 */
[----:B------:R-:W4:Y:S04]  /*06a0*/  LDG.E R26, desc[UR6][R6.64+0x4] ;  /* 0x00000406061a7981 */ /* 0x000f28000c1e1900 */
[----:B----4-:R-:W-:Y:S04]  /*06b0*/  STG.E desc[UR6][R12.64+0x8], R26 ;  /* 0x0000081a0c007986 */ /* 0x010fe8000c101906 */
[----:B0-----:R-:W4:Y:S01]  /*06c0*/  LDG.E R27, desc[UR6][R8.64+0x4] ;  /* 0x00000406081b7981 */ /* 0x001f22000c1e1900 */
[----:B--2---:R-:W-:-:S03]  /*06d0*/  IMAD.WIDE R10, R23, 0x4, R12 ;  /* 0x00000004170a7825 */ /* 0x004fc600078e020c */
[----:B----4-:R0:W-:Y:S04]  /*06e0*/  STG.E desc[UR6][R12.64+0xc], R27 ;  /* 0x00000c1b0c007986 */ /* 0x0101e8000c101906 */
[----:B------:R-:W2:Y:S04]  /*06f0*/  LDG.E R29, desc[UR6][R2.64+0x8] ;  /* 0x00000806021d7981 */ /* 0x000ea8000c1e1900 */
[----:B--2---:R2:W-:Y:S04]  /*0700*/  STG.E desc[UR6][R10.64], R29 ;  /* 0x0000001d0a007986 */ /* 0x0045e8000c101906 */
[----:B------:R-:W4:Y:S04]  /*0710*/  LDG.E R28, desc[UR6][R4.64] ;  /* 0x00000006041c7981 */ /* 0x000f28000c1e1900 */
[----:B----4-:R4:W-:Y:S04]  /*0720*/  STG.E desc[UR6][R10.64+0x4], R28 ;  /* 0x0000041c0a007986 */ /* 0x0109e8000c101906 */
[----:B---3--:R-:W3:Y:S04]  /*0730*/  LDG.E R24, desc[UR6][R6.64+0x8] ;  /* 0x0000080606187981 */ /* 0x008ee8000c1e1900 */
[----:B---3--:R3:W-:Y:S04]  /*0740*/  STG.E desc[UR6][R10.64+0x8], R24 ;  /* 0x000008180a007986 */ /* 0x0087e8000c101906 */
[----:B-1----:R-:W5:Y:S01]  /*0750*/  LDG.E R25, desc[UR6][R8.64+0x8] ;  /* 0x0000080608197981 */ /* 0x002f62000c1e1900 */
[----:B0-----:R-:W-:-:S03]  /*0760*/  IMAD.WIDE R12, R23, 0x4, R10 ;  /* 0x00000004170c7825 */ /* 0x001fc600078e020a */
[----:B-----5:R3:W-:Y:S04]  /*0770*/  STG.E desc[UR6][R10.64+0xc], R25 ;  /* 0x00000c190a007986 */ /* 0x0207e8000c101906 */
[----:B------:R-:W5:Y:S04]  /*0780*/  LDG.E R26, desc[UR6][R2.64+0xc] ;  /* 0x00000c06021a7981 */ /* 0x000f68000c1e1900 */
[----:B-----5:R3:W-:Y:S04]  /*0790*/  STG.E desc[UR6][R12.64], R26 ;  /* 0x0000001a0c007986 */ /* 0x0207e8000c101906 */
[----:B------:R-:W5:Y:S04]  /*07a0*/  LDG.E R27, desc[UR6][R4.64+0x4] ;  /* 0x00000406041b7981 */ /* 0x000f68000c1e1900 */
[----:B-----5:R3:W-:Y:S04]  /*07b0*/  STG.E desc[UR6][R12.64+0x4], R27 ;  /* 0x0000041b0c007986 */ /* 0x0207e8000c101906 */
[----:B--2---:R-:W2:Y:S04]  /*07c0*/  LDG.E R29, desc[UR6][R6.64+0xc] ;  /* 0x00000c06061d7981 */ /* 0x004ea8000c1e1900 */
[----:B--2---:R3:W-:Y:S04]  /*07d0*/  STG.E desc[UR6][R12.64+0x8], R29 ;  /* 0x0000081d0c007986 */ /* 0x0047e8000c101906 */
[----:B----4-:R-:W2:Y:S01]  /*07e0*/  LDG.E R28, desc[UR6][R8.64+0xc] ;  /* 0x00000c06081c7981 */ /* 0x010ea2000c1e1900 */
[----:B------:R-:W-:Y:S01]  /*07f0*/  IADD3 R22, PT, PT, R22, 0x4, RZ ;  /* 0x0000000416167810 */ /* 0x000fe20007ffe0ff */
[----:B------:R-:W-:Y:S01]  /*0800*/  VIADD R21, R21, 0x4 ;  /* 0x0000000415157836 */ /* 0x000fe20000000000 */
[----:B------:R-:W-:-:S02]  /*0810*/  LEA R20, R23, R20, 0x2 ;  /* 0x0000001417147211 */ /* 0x000fc400078e10ff */
[----:B------:R-:W-:Y:S01]  /*0820*/  ISETP.NE.AND P0, PT, R22, RZ, PT ;  /* 0x000000ff1600720c */ /* 0x000fe20003f05270 */
[----:B--2---:R3:W-:-:S12]  /*0830*/  STG.E desc[UR6][R12.64+0xc], R28 ;  /* 0x00000c1c0c007986 */ /* 0x0047d8000c101906 */
[----:B------:R-:W-:Y:S05]  /*0840*/  @P0 BRA `(.L_x_1) ;  /* 0xfffffffc00300947 */ /* 0x000fea000383ffff */
[----:B---3--:R-:W-:-:S07]  /*0850*/  MOV R12, R17 ;  /* 0x00000011000c7202 */ /* 0x008fce0000000f00 */
.L_x_0:
[----:B------:R-:W-:-:S13]  /*0860*/  LOP3.LUT P0, R3, R0, 0x3, RZ, 0xc0, !PT ;  /* 0x0000000300037812 */ /* 0x000fda000780c0ff */
[----:B------:R-:W-:Y:S05]  /*0870*/  @!P0 BRA `(.L_x_2) ;  /* 0x0000000000e48947 */ /* 0x000fea0003800000 */
[----:B------:R-:W-:Y:S02]  /*0880*/  ISETP.NE.AND P0, PT, R3, 0x1, PT ;  /* 0x000000010300780c */ /* 0x000fe40003f05270 */
[----:B------:R-:W-:-:S04]  /*0890*/  LOP3.LUT R2, R0, 0x1, RZ, 0xc0, !PT ;  /* 0x0000000100027812 */ /* 0x000fc800078ec0ff */
[----:B------:R-:W-:-:S07]  /*08a0*/  ISETP.NE.U32.AND P1, PT, R2, 0x1, PT ;  /* 0x000000010200780c */ /* 0x000fce0003f25070 */
[----:B------:R-:W-:Y:S06]  /*08b0*/  @!P0 BRA `(.L_x_3) ;  /* 0x00000000007c8947 */ /* 0x000fec0003800000 */
[----:B------:R-:W0:Y:S01]  /*08c0*/  LDC.64 R2, c[0x0][0x380] ;  /* 0x0000e000ff027b82 */ /* 0x000e220000000a00 */
[----:B------:R-:W-:-:S07]  /*08d0*/  IADD3 R13, PT, PT, R12, R15, RZ ;  /* 0x0000000f0c0d7210 */ /* 0x000fce0007ffe0ff */
[----:B------:R-:W1:Y:S08]  /*08e0*/  LDC R21, c[0x0][0x3b0] ;  /* 0x0000ec00ff157b82 */ /* 0x000e700000000800 */
[----:B------:R-:W2:Y:S01]  /*08f0*/  LDC.64 R4, c[0x0][0x3a0] ;  /* 0x0000e800ff047b82 */ /* 0x000ea20000000a00 */
[----:B0-----:R-:W-:-:S07]  /*0900*/  IMAD.WIDE R2, R13, 0x4, R2 ;  /* 0x000000040d027825 */ /* 0x001fce00078e0202 */
[----:B------:R-:W0:Y:S01]  /*0910*/  LDC.64 R6, c[0x0][0x388] ;  /* 0x0000e200ff067b82 */ /* 0x000e220000000a00 */
[----:B------:R-:W3:Y:S01]  /*0920*/  LDG.E R23, desc[UR6][R2.64] ;  /* 0x0000000602177981 */ /* 0x000ee2000c1e1900 */
[----:B-1----:R-:W-:-:S06]  /*0930*/  IMAD R9, R12, R21, R19 ;  /* 0x000000150c097224 */ /* 0x002fcc00078e0213 */
[----:B------:R-:W1:Y:S01]  /*0940*/  LDC.64 R10, c[0x0][0x398] ;  /* 0x0000e600ff0a7b82 */ /* 0x000e620000000a00 */
[----:B--2---:R-:W-:-:S07]  /*0950*/  IMAD.WIDE R4, R9, 0x4, R4 ;  /* 0x0000000409047825 */ /* 0x004fce00078e0204 */
[----:B------:R-:W2:Y:S01]  /*0960*/  LDC.64 R8, c[0x0][0x390] ;  /* 0x0000e400ff087b82 */ /* 0x000ea20000000a00 */
[C---:B0-----:R-:W-:Y:S01]  /*0970*/  IMAD.WIDE R6, R13.reuse, 0x4, R6 ;  /* 0x000000040d067825 */ /* 0x041fe200078e0206 */
[----:B---3--:R0:W-:Y:S04]  /*0980*/  STG.E desc[UR6][R4.64], R23 ;  /* 0x0000001704007986 */ /* 0x0081e8000c101906 */
[----:B------:R-:W3:Y:S01]  /*0990*/  LDG.E R25, desc[UR6][R6.64] ;  /* 0x0000000606197981 */ /* 0x000ee2000c1e1900 */
[----:B--2---:R-:W-:-:S03]  /*09a0*/  IMAD.WIDE R8, R13, 0x4, R8 ;  /* 0x000000040d087825 */ /* 0x004fc600078e0208 */
[----:B---3--:R2:W-:Y:S04]  /*09b0*/  STG.E desc[UR6][R4.64+0x4], R25 ;  /* 0x0000041904007986 */ /* 0x0085e8000c101906 */
[----:B------:R-:W3:Y:S01]  /*09c0*/  LDG.E R27, desc[UR6][R8.64] ;  /* 0x00000006081b7981 */ /* 0x000ee2000c1e1900 */
[----:B-1----:R-:W-:-:S03]  /*09d0*/  IMAD.WIDE R10, R13, 0x4, R10 ;  /* 0x000000040d0a7825 */ /* 0x002fc600078e020a */
[----:B---3--:R2:W-:Y:S04]  /*09e0*/  STG.E desc[UR6][R4.64+0x8], R27 ;  /* 0x0000081b04007986 */ /* 0x0085e8000c101906 */
[----:B------:R-:W3:Y:S01]  /*09f0*/  LDG.E R13, desc[UR6][R10.64] ;  /* 0x000000060a0d7981 */ /* 0x000ee2000c1e1900 */
[----:B------:R-:W-:-:S03]  /*0a00*/  IMAD.WIDE R20, R21, 0x4, R4 ;  /* 0x0000000415147825 */ /* 0x000fc600078e0204 */
[----:B---3--:R2:W-:Y:S04]  /*0a10*/  STG.E desc[UR6][R4.64+0xc], R13 ;  /* 0x00000c0d04007986 */ /* 0x0085e8000c101906 */
[----:B------:R-:W3:Y:S04]  /*0a20*/  LDG.E R3, desc[UR6][R2.64+0x4] ;  /* 0x0000040602037981 */ /* 0x000ee8000c1e1900 */
[----:B---3--:R2:W-:Y:S04]  /*0a30*/  STG.E desc[UR6][R20.64], R3 ;  /* 0x0000000314007986 */ /* 0x0085e8000c101906 */
[----:B------:R-:W3:Y:S04]  /*0a40*/  LDG.E R7, desc[UR6][R6.64+0x4] ;  /* 0x0000040606077981 */ /* 0x000ee8000c1e1900 */
[----:B---3--:R2:W-:Y:S04]  /*0a50*/  STG.E desc[UR6][R20.64+0x4], R7 ;  /* 0x0000040714007986 */ /* 0x0085e8000c101906 */
[----:B------:R-:W3:Y:S04]  /*0a60*/  LDG.E R9, desc[UR6][R8.64+0x4] ;  /* 0x0000040608097981 */ /* 0x000ee8000c1e1900 */
[----:B---3--:R2:W-:Y:S04]  /*0a70*/  STG.E desc[UR6][R20.64+0x8], R9 ;  /* 0x0000080914007986 */ /* 0x0085e8000c101906 */
[----:B0-----:R-:W3:Y:S01]  /*0a80*/  LDG.E R23, desc[UR6][R10.64+0x4] ;  /* 0x000004060a177981 */ /* 0x001ee2000c1e1900 */
[----:B------:R-:W-:-:S03]  /*0a90*/  VIADD R12, R12, 0x2 ;  /* 0x000000020c0c7836 */ /* 0x000fc60000000000 */
[----:B---3--:R2:W-:Y:S04]  /*0aa0*/  STG.E desc[UR6][R20.64+0xc], R23 ;  /* 0x00000c1714007986 */ /* 0x0085e8000c101906 */
.L_x_3:
[----:B------:R-:W-:Y:S05]  /*0ab0*/  @P1 BRA `(.L_x_2) ;  /* 0x0000000000541947 */ /* 0x000fea0003800000 */
[----:B--2---:R-:W0:Y:S01]  /*0ac0*/  LDC.64 R6, c[0x0][0x380] ;  /* 0x0000e000ff067b82 */ /* 0x004e220000000a00 */
[----:B------:R-:W-:Y:S01]  /*0ad0*/  IADD3 R4, PT, PT, R12, R15, RZ ;  /* 0x0000000f0c047210 */ /* 0x000fe20007ffe0ff */
[----:B------:R-:W1:Y:S06]  /*0ae0*/  LDCU UR8, c[0x0][0x3b0] ;  /* 0x00007600ff0877ac */ /* 0x000e6c0008000800 */
[----:B------:R-:W2:Y:S08]  /*0af0*/  LDC.64 R2, c[0x0][0x3a0] ;  /* 0x0000e800ff027b82 */ /* 0x000eb00000000a00 */
[----:B------:R-:W3:Y:S01]  /*0b00*/  LDC.64 R8, c[0x0][0x388] ;  /* 0x0000e200ff087b82 */ /* 0x000ee20000000a00 */
[----:B0-----:R-:W-:-:S07]  /*0b10*/  IMAD.WIDE R6, R4, 0x4, R6 ;  /* 0x0000000404067825 */ /* 0x001fce00078e0206 */
[----:B------:R-:W0:Y:S01]  /*0b20*/  LDC.64 R10, c[0x0][0x390] ;  /* 0x0000e400ff0a7b82 */ /* 0x000e220000000a00 */
[----:B------:R4:W5:Y:S01]  /*0b30*/  LDG.E R13, desc[UR6][R6.64] ;  /* 0x00000006060d7981 */ /* 0x000962000c1e1900 */
[----:B-1----:R-:W-:-:S04]  /*0b40*/  IMAD R19, R12, UR8, R19 ;  /* 0x000000080c137c24 */ /* 0x002fc8000f8e0213 */
[----:B--2---:R-:W-:Y:S02]  /*0b50*/  IMAD.WIDE R2, R19, 0x4, R2 ;  /* 0x0000000413027825 */ /* 0x004fe400078e0202 */
[----:B----4-:R-:W1:Y:S02]  /*0b60*/  LDC.64 R6, c[0x0][0x398] ;  /* 0x0000e600ff067b82 */ /* 0x010e640000000a00 */
[C---:B---3--:R-:W-:Y:S01]  /*0b70*/  IMAD.WIDE R8, R4.reuse, 0x4, R8 ;  /* 0x0000000404087825 */ /* 0x048fe200078e0208 */
[----:B-----5:R3:W-:Y:S05]  /*0b80*/  STG.E desc[UR6][R2.64], R13 ;  /* 0x0000000d02007986 */ /* 0x0207ea000c101906 */
[----:B------:R-:W2:Y:S01]  /*0b90*/  LDG.E R9, desc[UR6][R8.64] ;  /* 0x0000000608097981 */ /* 0x000ea2000c1e1900 */
[----:B0-----:R-:W-:-:S03]  /*0ba0*/  IMAD.WIDE R10, R4, 0x4, R10 ;  /* 0x00000004040a7825 */ /* 0x001fc600078e020a */
[----:B--2---:R3:W-:Y:S04]  /*0bb0*/  STG.E desc[UR6][R2.64+0x4], R9 ;  /* 0x0000040902007986 */ /* 0x0047e8000c101906 */
[----:B------:R-:W2:Y:S01]  /*0bc0*/  LDG.E R11, desc[UR6][R10.64] ;  /* 0x000000060a0b7981 */ /* 0x000ea2000c1e1900 */
[----:B-1----:R-:W-:-:S03]  /*0bd0*/  IMAD.WIDE R4, R4, 0x4, R6 ;  /* 0x0000000404047825 */ /* 0x002fc600078e0206 */
[----:B--2---:R3:W-:Y:S04]  /*0be0*/  STG.E desc[UR6][R2.64+0x8], R11 ;  /* 0x0000080b02007986 */ /* 0x0047e8000c101906 */
[----:B------:R-:W2:Y:S04]  /*0bf0*/  LDG.E R5, desc[UR6][R4.64] ;  /* 0x0000000604057981 */ /* 0x000ea8000c1e1900 */
[----:B--2---:R3:W-:Y:S02]  /*0c00*/  STG.E desc[UR6][R2.64+0xc], R5 ;  /* 0x00000c0502007986 */ /* 0x0047e4000c101906 */
.L_x_2:
[----:B------:R-:W-:-:S04]  /*0c10*/  IADD3 R15, PT, PT, R16, R15, RZ ;  /* 0x0000000f100f7210 */ /* 0x000fc80007ffe0ff */
[----:B------:R-:W-:-:S13]  /*0c20*/  ISETP.GE.AND P0, PT, R15, R14, PT ;  /* 0x0000000e0f00720c */ /* 0x000fda0003f06270 */
[----:B------:R-:W-:Y:S05]  /*0c30*/  @!P0 BRA `(.L_x_4) ;  /* 0xfffffff800148947 */ /* 0x000fea000383ffff */
[----:B------:R-:W-:Y:S05]  /*0c40*/  EXIT ;  /* 0x000000000000794d */ /* 0x000fea0003800000 */
.L_x_5:
[----:B------:R-:W-:-:S00]  /*0c50*/  BRA `(.L_x_5) ;  /* 0xfffffffc00fc7947 */ /* 0x000fc0000383ffff */
[----:B------:R-:W-:-:S00]  /*0c60*/  NOP ;  /* 0x0000000000007918 */ /* 0x000fc00000000000 */
        /* <DEDUP_REMOVED lines=9> */
.L_x_6:


//--------------------- .nv.shared.reserved.0     --------------------------
	.section	.nv.shared.reserved.0,"aw",@nobits
	.weak		__nv_reservedSMEM_offset_0_alias
	.size		__nv_reservedSMEM_offset_0_alias, 0, 64
	.other		__nv_reservedSMEM_offset_0_alias,@"STO_CUDA_RESERVED_SHARED STV_DEFAULT"
__nv_reservedSMEM_offset_0_alias:
	.zero		0
	.zero		64


//--------------------- .nv.constant0.bp_soa_to_aos --------------------------
	.section	.nv.constant0.bp_soa_to_aos,"a",@progbits
	.sectionflags	@""
	.align	4
.nv.constant0.bp_soa_to_aos:
	.zero		952


//--------------------- SYMBOLS --------------------------

	.type		.nv.reservedSmem.offset0,@object
	.size		.nv.reservedSmem.offset0,0x4
